//
// Generated by NVIDIA NVVM Compiler
//
// Compiler Build ID: CL-36424714
// Cuda compilation tools, release 13.0, V13.0.88
// Based on NVVM 20.0.0
//

.version 9.0
.target sm_100
.address_size 64

	// .globl	_Z11axpy_kernelPfS_ii

.visible .entry _Z11axpy_kernelPfS_ii(
	.param .u64 .ptr .align 1 _Z11axpy_kernelPfS_ii_param_0,
	.param .u64 .ptr .align 1 _Z11axpy_kernelPfS_ii_param_1,
	.param .u32 _Z11axpy_kernelPfS_ii_param_2,
	.param .u32 _Z11axpy_kernelPfS_ii_param_3
)
{
	.reg .pred 	%p<2>;
	.reg .b32 	%r<7>;
	.reg .b32 	%f<5>;
	.reg .b64 	%rd<8>;

	ld.param.u64 	%rd1, [_Z11axpy_kernelPfS_ii_param_0];
	ld.param.u64 	%rd2, [_Z11axpy_kernelPfS_ii_param_1];
	ld.param.u32 	%r2, [_Z11axpy_kernelPfS_ii_param_2];
	ld.param.u32 	%r3, [_Z11axpy_kernelPfS_ii_param_3];
	mov.u32 	%r4, %ntid.x;
	mov.u32 	%r5, %ctaid.x;
	mov.u32 	%r6, %tid.x;
	mad.lo.s32 	%r1, %r4, %r5, %r6;
	setp.ge.s32 	%p1, %r1, %r3;
	@%p1 bra 	$L__BB0_2;
	cvta.to.global.u64 	%rd3, %rd2;
	cvta.to.global.u64 	%rd4, %rd1;
	mul.wide.s32 	%rd5, %r1, 4;
	add.s64 	%rd6, %rd3, %rd5;
	ld.global.f32 	%f1, [%rd6];
	cvt.rn.f32.s32 	%f2, %r2;
	add.s64 	%rd7, %rd4, %rd5;
	ld.global.f32 	%f3, [%rd7];
	fma.rn.f32 	%f4, %f3, %f2, %f1;
	st.global.f32 	[%rd6], %f4;
$L__BB0_2:
	ret;

}


// ===== COMPILED SASS (sm_100) =====

	.target	sm_100

	.elftype	@"ET_EXEC"


//--------------------- .note.nv.tkinfo           --------------------------
	.section	.note.nv.tkinfo,"",@"SHT_NOTE"
	.sectionflags	@"SHF_NOTE_NV_TKINFO"
	.tkinfo
        /*0018*/ 	.word	0x00000002
        /*0030*/ 	.string	""
        /*0030*/ 	.string	"ptxas"
        /*0030*/ 	.string	"Cuda compilation tools, release 13.0, V13.0.88"
        /*0030*/ 	.string	"Build cuda_13.0.r13.0/compiler.36424714_0"
        /*0030*/ 	.string	"-arch sm_100 -m 64 "



//--------------------- .note.nv.cuinfo           --------------------------
	.section	.note.nv.cuinfo,"",@"SHT_NOTE"
	.sectionflags	@"SHF_NOTE_NV_CUINFO"
        /*0018*/ 	.short	0x0002
        /*001a*/ 	.short	0x0064
        /*001c*/ 	.short	0x0082
	.zero		2


//--------------------- .nv.info                  --------------------------
	.section	.nv.info,"",@"SHT_CUDA_INFO"
	.align	4


	//----- nvinfo : EIATTR_REGCOUNT
	.align		4
        /*0000*/ 	.byte	0x04, 0x2f
        /*0002*/ 	.short	(.L_1 - .L_0)
	.align		4
.L_0:
        /*0004*/ 	.word	index@(_Z11axpy_kernelPfS_ii)
        /*0008*/ 	.word	0x0000000a


	//----- nvinfo : EIATTR_FRAME_SIZE
	.align		4
.L_1:
        /*000c*/ 	.byte	0x04, 0x11
        /*000e*/ 	.short	(.L_3 - .L_2)
	.align		4
.L_2:
        /*0010*/ 	.word	index@(_Z11axpy_kernelPfS_ii)
        /*0014*/ 	.word	0x00000000


	//----- nvinfo : EIATTR_MIN_STACK_SIZE
	.align		4
.L_3:
        /*0018*/ 	.byte	0x04, 0x12
        /*001a*/ 	.short	(.L_5 - .L_4)
	.align		4
.L_4:
        /*001c*/ 	.word	index@(_Z11axpy_kernelPfS_ii)
        /*0020*/ 	.word	0x00000000
.L_5:


//--------------------- .nv.compat                --------------------------
	.section	.nv.compat,"",@"SHT_CUDA_COMPAT_INFO"
	.align	4
        /*0000*/ 	.byte	0x02, 0x09, 0x00, 0x00, 0x02, 0x02, 0x01, 0x00, 0x02, 0x05, 0x05, 0x00, 0x03, 0x07, 0x01, 0x01
        /*0010*/ 	.byte	0x02, 0x03, 0x00, 0x00, 0x02, 0x06, 0x01, 0x00, 0x04, 0x0b, 0x08, 0x00, 0x09, 0x00, 0x00, 0x00
        /*0020*/ 	.byte	0x00, 0x00, 0x00, 0x00


//--------------------- .nv.info._Z11axpy_kernelPfS_ii --------------------------
	.section	.nv.info._Z11axpy_kernelPfS_ii,"",@"SHT_CUDA_INFO"
	.sectionflags	@""
	.align	4


	//----- nvinfo : EIATTR_CUDA_API_VERSION
	.align		4
        /*0000*/ 	.byte	0x04, 0x37
        /*0002*/ 	.short	(.L_7 - .L_6)
.L_6:
        /*0004*/ 	.word	0x00000082


	//----- nvinfo : EIATTR_KPARAM_INFO
	.align		4
.L_7:
        /*0008*/ 	.byte	0x04, 0x17
        /*000a*/ 	.short	(.L_9 - .L_8)
.L_8:
        /*000c*/ 	.word	0x00000000
        /*0010*/ 	.short	0x0003
        /*0012*/ 	.short	0x0014
        /*0014*/ 	.byte	0x00, 0xf0, 0x11, 0x00


	//----- nvinfo : EIATTR_KPARAM_INFO
	.align		4
.L_9:
        /*0018*/ 	.byte	0x04, 0x17
        /*001a*/ 	.short	(.L_11 - .L_10)
.L_10:
        /*001c*/ 	.word	0x00000000
        /*0020*/ 	.short	0x0002
        /*0022*/ 	.short	0x0010
        /*0024*/ 	.byte	0x00, 0xf0, 0x11, 0x00


	//----- nvinfo : EIATTR_KPARAM_INFO
	.align		4
.L_11:
        /*0028*/ 	.byte	0x04, 0x17
        /*002a*/ 	.short	(.L_13 - .L_12)
.L_12:
        /*002c*/ 	.word	0x00000000
        /*0030*/ 	.short	0x0001
        /*0032*/ 	.short	0x0008
        /*0034*/ 	.byte	0x00, 0xf5, 0x21, 0x00


	//----- nvinfo : EIATTR_KPARAM_INFO
	.align		4
.L_13:
        /*0038*/ 	.byte	0x04, 0x17
        /*003a*/ 	.short	(.L_15 - .L_14)
.L_14:
        /*003c*/ 	.word	0x00000000
        /*0040*/ 	.short	0x0000
        /*0042*/ 	.short	0x0000
        /*0044*/ 	.byte	0x00, 0xf5, 0x21, 0x00


	//----- nvinfo : EIATTR_SPARSE_MMA_MASK
	.align		4
.L_15:
        /*0048*/ 	.byte	0x03, 0x50
        /*004a*/ 	.short	0x0000


	//----- nvinfo : EIATTR_MAXREG_COUNT
	.align		4
        /*004c*/ 	.byte	0x03, 0x1b
        /*004e*/ 	.short	0x00ff


	//----- nvinfo : EIATTR_MERCURY_ISA_VERSION
	.align		4
        /*0050*/ 	.byte	0x03, 0x5f
        /*0052*/ 	.short	0x0101


	//----- nvinfo : EIATTR_VRC_CTA_INIT_COUNT
	.align		4
        /*0054*/ 	.byte	0x02, 0x4a
	.zero		1
	.zero		1


	//----- nvinfo : EIATTR_EXIT_INSTR_OFFSETS
	.align		4
        /*0058*/ 	.byte	0x04, 0x1c
        /*005a*/ 	.short	(.L_17 - .L_16)


	//   ....[0]....
.L_16:
        /*005c*/ 	.word	0x00000070


	//   ....[1]....
        /*0060*/ 	.word	0x00000130


	//----- nvinfo : EIATTR_CBANK_PARAM_SIZE
	.align		4
.L_17:
        /*0064*/ 	.byte	0x03, 0x19
        /*0066*/ 	.short	0x0018


	//----- nvinfo : EIATTR_PARAM_CBANK
	.align		4
        /*0068*/ 	.byte	0x04, 0x0a
        /*006a*/ 	.short	(.L_19 - .L_18)
	.align		4
.L_18:
        /*006c*/ 	.word	index@(.nv.constant0._Z11axpy_kernelPfS_ii)
        /*0070*/ 	.short	0x0380
        /*0072*/ 	.short	0x0018


	//----- nvinfo : EIATTR_SW_WAR
	.align		4
.L_19:
        /*0074*/ 	.byte	0x04, 0x36
        /*0076*/ 	.short	(.L_21 - .L_20)
.L_20:
        /*0078*/ 	.word	0x00000008
.L_21:


//--------------------- .nv.callgraph             --------------------------
	.section	.nv.callgraph,"",@"SHT_CUDA_CALLGRAPH"
	.align	4
	.sectionentsize	8
	.align		4
        /*0000*/ 	.word	0x00000000
	.align		4
        /*0004*/ 	.word	0xffffffff
	.align		4
        /*0008*/ 	.word	0x00000000
	.align		4
        /*000c*/ 	.word	0xfffffffe
	.align		4
        /*0010*/ 	.word	0x00000000
	.align		4
        /*0014*/ 	.word	0xfffffffd
	.align		4
        /*0018*/ 	.word	0x00000000
	.align		4
        /*001c*/ 	.word	0xfffffffc


//--------------------- .text._Z11axpy_kernelPfS_ii --------------------------
	.section	.text._Z11axpy_kernelPfS_ii,"ax",@progbits
	.align	128
        .global         _Z11axpy_kernelPfS_ii
        .type           _Z11axpy_kernelPfS_ii,@function
        .size           _Z11axpy_kernelPfS_ii,(.L_x_1 - _Z11axpy_kernelPfS_ii)
        .other          _Z11axpy_kernelPfS_ii,@"STO_CUDA_ENTRY STV_DEFAULT"
_Z11axpy_kernelPfS_ii:
.text._Z11axpy_kernelPfS_ii:
[----:B------:R-:W-:Y:S01]  /*0000*/  LDC R1, c[0x0][0x37c] ;  /* 0x0000df00ff017b82 */ /* 0x000fe20000000800 */
[----:B------:R-:W0:Y:S01]  /*0010*/  S2R R7, SR_CTAID.X ;  /* 0x0000000000077919 */ /* 0x000e220000002500 */
[----:B------:R-:W0:Y:S01]  /*0020*/  LDCU UR4, c[0x0][0x360] ;  /* 0x00006c00ff0477ac */ /* 0x000e220008000800 */
[----:B------:R-:W0:Y:S01]  /*0030*/  S2R R0, SR_TID.X ;  /* 0x0000000000007919 */ /* 0x000e220000002100 */
[----:B------:R-:W1:Y:S01]  /*0040*/  LDCU UR5, c[0x0][0x394] ;  /* 0x00007280ff0577ac */ /* 0x000e620008000800 */
[----:B0-----:R-:W-:-:S05]  /*0050*/  IMAD R7, R7, UR4, R0 ;  /* 0x0000000407077c24 */ /* 0x001fca000f8e0200 */
[----:B-1----:R-:W-:-:S13]  /*0060*/  ISETP.GE.AND P0, PT, R7, UR5, PT ;  /* 0x0000000507007c0c */ /* 0x002fda000bf06270 */
[----:B------:R-:W-:Y:S05]  /*0070*/  @P0 EXIT ;  /* 0x000000000000094d */ /* 0x000fea0003800000 */
[----:B------:R-:W0:Y:S01]  /*0080*/  LDC.64 R4, c[0x0][0x380] ;  /* 0x0000e000ff047b82 */ /* 0x000e220000000a00 */
[----:B------:R-:W1:Y:S01]  /*0090*/  LDCU.64 UR4, c[0x0][0x358] ;  /* 0x00006b00ff0477ac */ /* 0x000e620008000a00 */
[----:B------:R-:W2:Y:S06]  /*00a0*/  LDCU UR6, c[0x0][0x390] ;  /* 0x00007200ff0677ac */ /* 0x000eac0008000800 */
[----:B------:R-:W3:Y:S01]  /*00b0*/  LDC.64 R2, c[0x0][0x388] ;  /* 0x0000e200ff027b82 */ /* 0x000ee20000000a00 */
[----:B0-----:R-:W-:-:S06]  /*00c0*/  IMAD.WIDE R4, R7, 0x4, R4 ;  /* 0x0000000407047825 */ /* 0x001fcc00078e0204 */
[----:B-1----:R-:W4:Y:S01]  /*00d0*/  LDG.E R4, desc[UR4][R4.64] ;  /* 0x0000000404047981 */ /* 0x002f22000c1e1900 */
[----:B---3--:R-:W-:-:S05]  /*00e0*/  IMAD.WIDE R2, R7, 0x4, R2 ;  /* 0x0000000407027825 */ /* 0x008fca00078e0202 */
[----:B------:R-:W4:Y:S01]  /*00f0*/  LDG.E R0, desc[UR4][R2.64] ;  /* 0x0000000402007981 */ /* 0x000f22000c1e1900 */
[----:B--2---:R-:W-:-:S05]  /*0100*/  I2FP.F32.S32 R7, UR6 ;  /* 0x0000000600077c45 */ /* 0x004fca0008201400 */
[----:B----4-:R-:W-:-:S05]  /*0110*/  FFMA R7, R7, R4, R0 ;  /* 0x0000000407077223 */ /* 0x010fca0000000000 */
[----:B------:R-:W-:Y:S01]  /*0120*/  STG.E desc[UR4][R2.64], R7 ;  /* 0x0000000702007986 */ /* 0x000fe2000c101904 */
[----:B------:R-:W-:Y:S05]  /*0130*/  EXIT ;  /* 0x000000000000794d */ /* 0x000fea0003800000 */
.L_x_0:
[----:B------:R-:W-:-:S00]  /*0140*/  BRA `(.L_x_0) ;  /* 0xfffffffc00fc7947 */ /* 0x000fc0000383ffff */
[----:B------:R-:W-:-:S00]  /*0150*/  NOP ;  /* 0x0000000000007918 */ /* 0x000fc00000000000 */
        /* <DEDUP_REMOVED lines=10> */
.L_x_1:


//--------------------- .nv.shared.reserved.0     --------------------------
	.section	.nv.shared.reserved.0,"aw",@nobits
	.weak		__nv_reservedSMEM_offset_0_alias
	.size		__nv_reservedSMEM_offset_0_alias, 0, 64
	.other		__nv_reservedSMEM_offset_0_alias,@"STO_CUDA_RESERVED_SHARED STV_DEFAULT"
__nv_reservedSMEM_offset_0_alias:
	.zero		0
	.zero		64


//--------------------- .nv.constant0._Z11axpy_kernelPfS_ii --------------------------
	.section	.nv.constant0._Z11axpy_kernelPfS_ii,"a",@progbits
	.sectionflags	@""
	.align	4
.nv.constant0._Z11axpy_kernelPfS_ii:
	.zero		920


//--------------------- SYMBOLS --------------------------

	.type		.nv.reservedSmem.offset0,@object
	.size		.nv.reservedSmem.offset0,0x4
